	.headerflags	@"EF_CUDA_TEXMODE_UNIFIED EF_CUDA_64BIT_ADDRESS EF_CUDA_ACCELERATORS EF_CUDA_SM90 EF_CUDA_VIRTUAL_SM(EF_CUDA_SM90)"
	.elftype	@"ET_EXEC"


//--------------------- .nv.info                  --------------------------
	.section	.nv.info,"",@"SHT_CUDA_INFO"
	.align	4


	//----- nvinfo : EIATTR_REGCOUNT
	.align		4
        /*0000*/ 	.byte	0x04, 0x2f
        /*0002*/ 	.short	(.L_3 - .L_2)
	.align		4
.L_2:
        /*0004*/ 	.word	index@(triton_poi_fused__native_batch_norm_legit_no_training_relu_53)
        /*0008*/ 	.word	0x00000011


	//----- nvinfo : EIATTR_MIN_STACK_SIZE
	.align		4
.L_3:
        /*000c*/ 	.byte	0x04, 0x12
        /*000e*/ 	.short	(.L_5 - .L_4)
	.align		4
.L_4:
        /*0010*/ 	.word	index@(triton_poi_fused__native_batch_norm_legit_no_training_relu_53)
        /*0014*/ 	.word	0x00000000


	//----- nvinfo : EIATTR_FRAME_SIZE
	.align		4
.L_5:
        /*0018*/ 	.byte	0x04, 0x11
        /*001a*/ 	.short	(.L_7 - .L_6)
	.align		4
.L_6:
        /*001c*/ 	.word	index@(triton_poi_fused__native_batch_norm_legit_no_training_relu_53)
        /*0020*/ 	.word	0x00000000


	//----- nvinfo : EIATTR_MIN_STACK_SIZE
	.align		4
.L_7:
        /*0024*/ 	.byte	0x04, 0x12
        /*0026*/ 	.short	(.L_9 - .L_8)
	.align		4
.L_8:
        /*0028*/ 	.word	index@(triton_poi_fused__native_batch_norm_legit_no_training_relu_53)
        /*002c*/ 	.word	0x00000000
.L_9:


//--------------------- .nv.info.triton_poi_fused__native_batch_norm_legit_no_training_relu_53 --------------------------
	.section	.nv.info.triton_poi_fused__native_batch_norm_legit_no_training_relu_53,"",@"SHT_CUDA_INFO"
	.sectionflags	@""
	.align	4


	//----- nvinfo : EIATTR_CUDA_API_VERSION
	.align		4
        /*0000*/ 	.byte	0x04, 0x37
        /*0002*/ 	.short	(.L_11 - .L_10)
.L_10:
        /*0004*/ 	.word	0x0000007c


	//----- nvinfo : EIATTR_KPARAM_INFO
	.align		4
.L_11:
        /*0008*/ 	.byte	0x04, 0x17
        /*000a*/ 	.short	(.L_13 - .L_12)
.L_12:
        /*000c*/ 	.word	0x00000000
        /*0010*/ 	.short	0x0006
        /*0012*/ 	.short	0x0030
        /*0014*/ 	.byte	0x00, 0xf0, 0x11, 0x00


	//----- nvinfo : EIATTR_KPARAM_INFO
	.align		4
.L_13:
        /*0018*/ 	.byte	0x04, 0x17
        /*001a*/ 	.short	(.L_15 - .L_14)
.L_14:
        /*001c*/ 	.word	0x00000000
        /*0020*/ 	.short	0x0005
        /*0022*/ 	.short	0x0028
        /*0024*/ 	.byte	0x00, 0xf4, 0x21, 0x00


	//----- nvinfo : EIATTR_KPARAM_INFO
	.align		4
.L_15:
        /*0028*/ 	.byte	0x04, 0x17
        /*002a*/ 	.short	(.L_17 - .L_16)
.L_16:
        /*002c*/ 	.word	0x00000000
        /*0030*/ 	.short	0x0004
        /*0032*/ 	.short	0x0020
        /*0034*/ 	.byte	0x00, 0xf4, 0x21, 0x00


	//----- nvinfo : EIATTR_KPARAM_INFO
	.align		4
.L_17:
        /*0038*/ 	.byte	0x04, 0x17
        /*003a*/ 	.short	(.L_19 - .L_18)
.L_18:
        /*003c*/ 	.word	0x00000000
        /*0040*/ 	.short	0x0003
        /*0042*/ 	.short	0x0018
        /*0044*/ 	.byte	0x00, 0xf4, 0x21, 0x00


	//----- nvinfo : EIATTR_KPARAM_INFO
	.align		4
.L_19:
        /*0048*/ 	.byte	0x04, 0x17
        /*004a*/ 	.short	(.L_21 - .L_20)
.L_20:
        /*004c*/ 	.word	0x00000000
        /*0050*/ 	.short	0x0002
        /*0052*/ 	.short	0x0010
        /*0054*/ 	.byte	0x00, 0xf4, 0x21, 0x00


	//----- nvinfo : EIATTR_KPARAM_INFO
	.align		4
.L_21:
        /*0058*/ 	.byte	0x04, 0x17
        /*005a*/ 	.short	(.L_23 - .L_22)
.L_22:
        /*005c*/ 	.word	0x00000000
        /*0060*/ 	.short	0x0001
        /*0062*/ 	.short	0x0008
        /*0064*/ 	.byte	0x00, 0xf4, 0x21, 0x00


	//----- nvinfo : EIATTR_KPARAM_INFO
	.align		4
.L_23:
        /*0068*/ 	.byte	0x04, 0x17
        /*006a*/ 	.short	(.L_25 - .L_24)
.L_24:
        /*006c*/ 	.word	0x00000000
        /*0070*/ 	.short	0x0000
        /*0072*/ 	.short	0x0000
        /*0074*/ 	.byte	0x00, 0xf4, 0x21, 0x00


	//----- nvinfo : EIATTR_SPARSE_MMA_MASK
	.align		4
.L_25:
        /*0078*/ 	.byte	0x03, 0x50
        /*007a*/ 	.short	0x0000


	//----- nvinfo : EIATTR_MAXREG_COUNT
	.align		4
        /*007c*/ 	.byte	0x03, 0x1b
        /*007e*/ 	.short	0x00ff


	//----- nvinfo : EIATTR_EXIT_INSTR_OFFSETS
	.align		4
        /*0080*/ 	.byte	0x04, 0x1c
        /*0082*/ 	.short	(.L_27 - .L_26)


	//   ....[0]....
.L_26:
        /*0084*/ 	.word	0x00000360


	//----- nvinfo : EIATTR_REQNTID
	.align		4
.L_27:
        /*0088*/ 	.byte	0x04, 0x10
        /*008a*/ 	.short	(.L_29 - .L_28)
.L_28:
        /*008c*/ 	.word	0x00000100
        /*0090*/ 	.word	0x00000001
        /*0094*/ 	.word	0x00000001


	//----- nvinfo : EIATTR_CBANK_PARAM_SIZE
	.align		4
.L_29:
        /*0098*/ 	.byte	0x03, 0x19
        /*009a*/ 	.short	0x0034


	//----- nvinfo : EIATTR_PARAM_CBANK
	.align		4
        /*009c*/ 	.byte	0x04, 0x0a
        /*009e*/ 	.short	(.L_31 - .L_30)
	.align		4
.L_30:
        /*00a0*/ 	.word	index@(.nv.constant0.triton_poi_fused__native_batch_norm_legit_no_training_relu_53)
        /*00a4*/ 	.short	0x0210
        /*00a6*/ 	.short	0x0034


	//----- nvinfo : EIATTR_SW_WAR
	.align		4
.L_31:
        /*00a8*/ 	.byte	0x04, 0x36
        /*00aa*/ 	.short	(.L_33 - .L_32)
.L_32:
        /*00ac*/ 	.word	0x00000008
.L_33:


//--------------------- .nv.callgraph             --------------------------
	.section	.nv.callgraph,"",@"SHT_CUDA_CALLGRAPH"
	.align	4
	.sectionentsize	8
	.align		4
        /*0000*/ 	.word	0x00000000
	.align		4
        /*0004*/ 	.word	0xffffffff
	.align		4
        /*0008*/ 	.word	0x00000000
	.align		4
        /*000c*/ 	.word	0xfffffffe
	.align		4
        /*0010*/ 	.word	0x00000000
	.align		4
        /*0014*/ 	.word	0xfffffffd
	.align		4
        /*0018*/ 	.word	0x00000000
	.align		4
        /*001c*/ 	.word	0xfffffffc


//--------------------- .nv.constant4             --------------------------
	.section	.nv.constant4,"a",@progbits
	.align	8
	.align		8
.nv.constant4:
        /*0000*/ 	.dword	_$_str
	.align		8
        /*0008*/ 	.dword	_$_str_$_2


//--------------------- .text.triton_poi_fused__native_batch_norm_legit_no_training_relu_53 --------------------------
	.section	.text.triton_poi_fused__native_batch_norm_legit_no_training_relu_53,"ax",@progbits
	.align	128
        .global         triton_poi_fused__native_batch_norm_legit_no_training_relu_53
        .type           triton_poi_fused__native_batch_norm_legit_no_training_relu_53,@function
        .size           triton_poi_fused__native_batch_norm_legit_no_training_relu_53,(.L_x_1 - triton_poi_fused__native_batch_norm_legit_no_training_relu_53)
        .other          triton_poi_fused__native_batch_norm_legit_no_training_relu_53,@"STO_CUDA_ENTRY STV_DEFAULT"
triton_poi_fused__native_batch_norm_legit_no_training_relu_53:
.text.triton_poi_fused__native_batch_norm_legit_no_training_relu_53:
[----:B------:R-:W-:Y:S01]  /*0000*/  LDC R1, c[0x0][0x28] ;  /* 0x00000a00ff017b82 */ /* 0x000fe20000000800 */
[----:B------:R-:W1:Y:S07]  /*0010*/  S2R R0, SR_TID.X ;  /* 0x0000000000007919 */ /* 0x000e6e0000002100 */
[----:B------:R-:W2:Y:S01]  /*0020*/  LDC.64 R6, c[0x0][0x220] ;  /* 0x00008800ff067b82 */ /* 0x000ea20000000a00 */
[----:B------:R-:W-:Y:S01]  /*0030*/  ULDC.64 UR4, c[0x0][0x208] ;  /* 0x0000820000047ab9 */ /* 0x000fe20000000a00 */
[----:B------:R-:W3:Y:S06]  /*0040*/  S2R R5, SR_CTAID.X ;  /* 0x0000000000057919 */ /* 0x000eec0000002500 */
[----:B------:R-:W4:Y:S08]  /*0050*/  LDC.64 R8, c[0x0][0x228] ;  /* 0x00008a00ff087b82 */ /* 0x000f300000000a00 */
[----:B------:R-:W5:Y:S01]  /*0060*/  LDC.64 R10, c[0x0][0x230] ;  /* 0x00008c00ff0a7b82 */ /* 0x000f620000000a00 */
[----:B-1----:R-:W-:-:S02]  /*0070*/  SHF.L.U32 R0, R0, 0x1, RZ ;  /* 0x0000000100007819 */ /* 0x002fc400000006ff */
[----:B---3--:R-:W-:Y:S02]  /*0080*/  SHF.R.S32.HI R3, RZ, 0x16, R5 ;  /* 0x00000016ff037819 */ /* 0x008fe40000011405 */
[----:B------:R-:W-:Y:S02]  /*0090*/  LOP3.LUT R0, R0, 0x1fe, RZ, 0xc0, !PT ;  /* 0x000001fe00007812 */ /* 0x000fe400078ec0ff */
[----:B------:R-:W-:Y:S02]  /*00a0*/  SGXT R3, R3, 0x1 ;  /* 0x000000010303781a */ /* 0x000fe40000000200 */
[----:B------:R-:W-:-:S04]  /*00b0*/  LEA R0, R5, R0, 0x9 ;  /* 0x0000000005007211 */ /* 0x000fc800078e48ff */
[----:B------:R-:W-:-:S04]  /*00c0*/  LEA.HI R3, R3, R0, RZ, 0xa ;  /* 0x0000000003037211 */ /* 0x000fc800078f50ff */
[----:B------:R-:W-:-:S05]  /*00d0*/  SHF.R.S32.HI R3, RZ, 0xa, R3 ;  /* 0x0000000aff037819 */ /* 0x000fca0000011403 */
[----:B------:R-:W-:-:S05]  /*00e0*/  IMAD.HI R2, R3, 0x38e38e39, RZ ;  /* 0x38e38e3903027827 */ /* 0x000fca00078e02ff */
[----:B------:R-:W-:-:S04]  /*00f0*/  SHF.R.U32.HI R5, RZ, 0x1f, R2 ;  /* 0x0000001fff057819 */ /* 0x000fc80000011602 */
[----:B------:R-:W-:Y:S02]  /*0100*/  LEA.HI.SX32 R2, R2, R5, 0x1a ;  /* 0x0000000502027211 */ /* 0x000fe400078fd2ff */
[----:B------:R-:W1:Y:S03]  /*0110*/  LDC.64 R4, c[0x0][0x218] ;  /* 0x00008600ff047b82 */ /* 0x000e660000000a00 */
[----:B------:R-:W-:-:S04]  /*0120*/  IMAD R13, R2, -0x120, R3 ;  /* 0xfffffee0020d7824 */ /* 0x000fc800078e0203 */
[C---:B--2---:R-:W-:Y:S01]  /*0130*/  IMAD.WIDE R6, R13.reuse, 0x4, R6 ;  /* 0x000000040d067825 */ /* 0x044fe200078e0206 */
[----:B------:R-:W2:Y:S05]  /*0140*/  LDC.64 R2, c[0x0][0x210] ;  /* 0x00008400ff027b82 */ /* 0x000eaa0000000a00 */
[----:B------:R-:W3:Y:S01]  /*0150*/  LDG.E.EL R6, desc[UR4][R6.64] ;  /* 0x0000000406067981 */ /* 0x000ee2000c2e1900 */
[----:B----4-:R-:W-:-:S04]  /*0160*/  IMAD.WIDE R8, R13, 0x4, R8 ;  /* 0x000000040d087825 */ /* 0x010fc800078e0208 */
[C---:B-----5:R-:W-:Y:S02]  /*0170*/  IMAD.WIDE R10, R13.reuse, 0x4, R10 ;  /* 0x000000040d0a7825 */ /* 0x060fe400078e020a */
[----:B------:R-:W4:Y:S02]  /*0180*/  LDG.E.EL R8, desc[UR4][R8.64] ;  /* 0x0000000408087981 */ /* 0x000f24000c2e1900 */
[----:B-1----:R-:W-:Y:S02]  /*0190*/  IMAD.WIDE R4, R13, 0x4, R4 ;  /* 0x000000040d047825 */ /* 0x002fe400078e0204 */
[----:B------:R-:W4:Y:S04]  /*01a0*/  LDG.E.EL R11, desc[UR4][R10.64] ;  /* 0x000000040a0b7981 */ /* 0x000f28000c2e1900 */
[----:B------:R1:W5:Y:S01]  /*01b0*/  LDG.E.EL R12, desc[UR4][R4.64] ;  /* 0x00000004040c7981 */ /* 0x000362000c2e1900 */
[----:B--2---:R-:W-:-:S06]  /*01c0*/  IMAD.WIDE R2, R0, 0x4, R2 ;  /* 0x0000000400027825 */ /* 0x004fcc00078e0202 */
[----:B------:R-:W5:Y:S01]  /*01d0*/  LDG.E.64 R2, desc[UR4][R2.64] ;  /* 0x0000000402027981 */ /* 0x000f62000c1e1b00 */
[----:B------:R-:W-:Y:S01]  /*01e0*/  HFMA2.MMA R14, -RZ, RZ, 1.625, 0 ;  /* 0x3e800000ff0e7435 */ /* 0x000fe200000001ff */
[----:B-1----:R-:W1:Y:S02]  /*01f0*/  LDC.64 R4, c[0x0][0x238] ;  /* 0x00008e00ff047b82 */ /* 0x002e640000000a00 */
[----:B-1----:R-:W-:-:S04]  /*0200*/  IMAD.WIDE R4, R0, 0x4, R4 ;  /* 0x0000000400047825 */ /* 0x002fc800078e0204 */
[----:B---3--:R-:W-:-:S04]  /*0210*/  FADD R6, R6, 9.9999997473787516356e-06 ;  /* 0x3727c5ac06067421 */ /* 0x008fc80000000000 */
[----:B------:R-:W1:Y:S02]  /*0220*/  MUFU.SQRT R7, R6 ;  /* 0x0000000600077308 */ /* 0x000e640000002000 */
[C---:B-1----:R-:W-:Y:S02]  /*0230*/  FSETP.GT.AND P0, PT, R7.reuse, 8.50705917302346158658e+37, PT ;  /* 0x7e8000000700780b */ /* 0x042fe40003f04000 */
[----:B------:R-:W-:-:S11]  /*0240*/  FSETP.GEU.AND P1, PT, R7, 1.175494350822287508e-38, PT ;  /* 0x008000000700780b */ /* 0x000fd60003f2e000 */
[----:B------:R-:W-:-:S04]  /*0250*/  @P0 FMUL R7, R7, 0.25 ;  /* 0x3e80000007070820 */ /* 0x000fc80000400000 */
[----:B------:R-:W-:-:S06]  /*0260*/  @!P1 FMUL R7, R7, 16777216 ;  /* 0x4b80000007079820 */ /* 0x000fcc0000400000 */
[----:B------:R-:W1:Y:S01]  /*0270*/  MUFU.RCP R7, R7 ;  /* 0x0000000700077308 */ /* 0x000e620000001000 */
[----:B------:R-:W-:Y:S01]  /*0280*/  FSEL R14, R14, 1, P0 ;  /* 0x3f8000000e0e7808 */ /* 0x000fe20000000000 */
[----:B-----5:R-:W-:-:S04]  /*0290*/  FADD R2, R2, -R12 ;  /* 0x8000000c02027221 */ /* 0x020fc80000000000 */
[----:B------:R-:W-:Y:S01]  /*02a0*/  @!P1 FMUL R14, R14, 16777216 ;  /* 0x4b8000000e0e9820 */ /* 0x000fe20000400000 */
[----:B------:R-:W-:-:S03]  /*02b0*/  FADD R3, R3, -R12 ;  /* 0x8000000c03037221 */ /* 0x000fc60000000000 */
[----:B-1----:R-:W-:-:S04]  /*02c0*/  FMUL R14, R7, R14 ;  /* 0x0000000e070e7220 */ /* 0x002fc80000400000 */
[-C--:B------:R-:W-:Y:S01]  /*02d0*/  FMUL R2, R2, R14.reuse ;  /* 0x0000000e02027220 */ /* 0x080fe20000400000 */
[----:B------:R-:W-:-:S03]  /*02e0*/  FMUL R14, R3, R14 ;  /* 0x0000000e030e7220 */ /* 0x000fc60000400000 */
[C-C-:B----4-:R-:W-:Y:S01]  /*02f0*/  FFMA R2, R8.reuse, R2, R11.reuse ;  /* 0x0000000208027223 */ /* 0x150fe2000000000b */
[----:B------:R-:W-:-:S04]  /*0300*/  FFMA R14, R8, R14, R11 ;  /* 0x0000000e080e7223 */ /* 0x000fc8000000000b */
[----:B------:R-:W-:Y:S02]  /*0310*/  FSETP.GEU.AND P0, PT, R2, RZ, PT ;  /* 0x000000ff0200720b */ /* 0x000fe40003f0e000 */
[----:B------:R-:W-:Y:S02]  /*0320*/  FSETP.GEU.AND P1, PT, R14, RZ, PT ;  /* 0x000000ff0e00720b */ /* 0x000fe40003f2e000 */
[----:B------:R-:W-:Y:S02]  /*0330*/  FSEL R2, R2, RZ, P0 ;  /* 0x000000ff02027208 */ /* 0x000fe40000000000 */
[----:B------:R-:W-:-:S05]  /*0340*/  FSEL R3, R14, RZ, P1 ;  /* 0x000000ff0e037208 */ /* 0x000fca0000800000 */
[----:B------:R-:W-:Y:S01]  /*0350*/  STG.E.64 desc[UR4][R4.64], R2 ;  /* 0x0000000204007986 */ /* 0x000fe2000c101b04 */
[----:B------:R-:W-:Y:S05]  /*0360*/  EXIT ;  /* 0x000000000000794d */ /* 0x000fea0003800000 */
.L_x_0:
[----:B------:R-:W-:-:S00]  /*0370*/  BRA `(.L_x_0) ;  /* 0xfffffffc00fc7947 */ /* 0x000fc0000383ffff */
[----:B------:R-:W-:-:S00]  /*0380*/  NOP ;  /* 0x0000000000007918 */ /* 0x000fc00000000000 */
[----:B------:R-:W-:-:S00]  /*0390*/  NOP ;  /* 0x0000000000007918 */ /* 0x000fc00000000000 */
[----:B------:R-:W-:-:S00]  /*03a0*/  NOP ;  /* 0x0000000000007918 */ /* 0x000fc00000000000 */
[----:B------:R-:W-:-:S00]  /*03b0*/  NOP ;  /* 0x0000000000007918 */ /* 0x000fc00000000000 */
[----:B------:R-:W-:-:S00]  /*03c0*/  NOP ;  /* 0x0000000000007918 */ /* 0x000fc00000000000 */
[----:B------:R-:W-:-:S00]  /*03d0*/  NOP ;  /* 0x0000000000007918 */ /* 0x000fc00000000000 */
[----:B------:R-:W-:-:S00]  /*03e0*/  NOP ;  /* 0x0000000000007918 */ /* 0x000fc00000000000 */
[----:B------:R-:W-:-:S00]  /*03f0*/  NOP ;  /* 0x0000000000007918 */ /* 0x000fc00000000000 */
.L_x_1:


//--------------------- .nv.global.init           --------------------------
	.section	.nv.global.init,"aw",@progbits
.nv.global.init:
	.type		_$_str,@object
	.size		_$_str,(_$_str_$_2 - _$_str)
_$_str:
        /*0000*/ 	.byte	0x5f, 0x5f, 0x43, 0x55, 0x44, 0x41, 0x5f, 0x46, 0x54, 0x5a, 0x00
	.type		_$_str_$_2,@object
	.size		_$_str_$_2,(.L_1 - _$_str_$_2)
_$_str_$_2:
        /*000b*/ 	.byte	0x5f, 0x5f, 0x43, 0x55, 0x44, 0x41, 0x5f, 0x50, 0x52, 0x45, 0x43, 0x5f, 0x53, 0x51, 0x52, 0x54
        /*001b*/ 	.byte	0x00
.L_1:


//--------------------- .nv.constant0.triton_poi_fused__native_batch_norm_legit_no_training_relu_53 --------------------------
	.section	.nv.constant0.triton_poi_fused__native_batch_norm_legit_no_training_relu_53,"a",@progbits
	.sectionflags	@""
	.align	4
.nv.constant0.triton_poi_fused__native_batch_norm_legit_no_training_relu_53:
	.zero		580
